//
// Generated by NVIDIA NVVM Compiler
//
// Compiler Build ID: CL-36424714
// Cuda compilation tools, release 13.0, V13.0.88
// Based on NVVM 20.0.0
//

.version 9.0
.target sm_100
.address_size 64

	// .globl	_Z11copy_kernelPdS_i

.visible .entry _Z11copy_kernelPdS_i(
	.param .u64 .ptr .align 1 _Z11copy_kernelPdS_i_param_0,
	.param .u64 .ptr .align 1 _Z11copy_kernelPdS_i_param_1,
	.param .u32 _Z11copy_kernelPdS_i_param_2
)
{
	.reg .pred 	%p<2>;
	.reg .b32 	%r<6>;
	.reg .b64 	%rd<8>;
	.reg .b64 	%fd<3>;

	ld.param.u64 	%rd1, [_Z11copy_kernelPdS_i_param_0];
	ld.param.u64 	%rd2, [_Z11copy_kernelPdS_i_param_1];
	ld.param.u32 	%r2, [_Z11copy_kernelPdS_i_param_2];
	mov.u32 	%r3, %tid.x;
	mov.u32 	%r4, %ctaid.x;
	mov.u32 	%r5, %ntid.x;
	mad.lo.s32 	%r1, %r4, %r5, %r3;
	setp.ge.s32 	%p1, %r1, %r2;
	@%p1 bra 	$L__BB0_2;
	cvta.to.global.u64 	%rd3, %rd2;
	cvta.to.global.u64 	%rd4, %rd1;
	mul.wide.s32 	%rd5, %r1, 8;
	add.s64 	%rd6, %rd3, %rd5;
	ld.global.f64 	%fd1, [%rd6];
	add.f64 	%fd2, %fd1, 0d3FF0000000000000;
	add.s64 	%rd7, %rd4, %rd5;
	st.global.f64 	[%rd7], %fd2;
$L__BB0_2:
	ret;

}


// ===== COMPILED SASS (sm_100) =====

	.target	sm_100

	.elftype	@"ET_EXEC"


//--------------------- .note.nv.tkinfo           --------------------------
	.section	.note.nv.tkinfo,"",@"SHT_NOTE"
	.sectionflags	@"SHF_NOTE_NV_TKINFO"
	.tkinfo
        /*0018*/ 	.word	0x00000002
        /*0030*/ 	.string	""
        /*0030*/ 	.string	"ptxas"
        /*0030*/ 	.string	"Cuda compilation tools, release 13.0, V13.0.88"
        /*0030*/ 	.string	"Build cuda_13.0.r13.0/compiler.36424714_0"
        /*0030*/ 	.string	"-arch sm_100 -m 64 "



//--------------------- .note.nv.cuinfo           --------------------------
	.section	.note.nv.cuinfo,"",@"SHT_NOTE"
	.sectionflags	@"SHF_NOTE_NV_CUINFO"
        /*0018*/ 	.short	0x0002
        /*001a*/ 	.short	0x0064
        /*001c*/ 	.short	0x0082
	.zero		2


//--------------------- .nv.info                  --------------------------
	.section	.nv.info,"",@"SHT_CUDA_INFO"
	.align	4


	//----- nvinfo : EIATTR_REGCOUNT
	.align		4
        /*0000*/ 	.byte	0x04, 0x2f
        /*0002*/ 	.short	(.L_1 - .L_0)
	.align		4
.L_0:
        /*0004*/ 	.word	index@(_Z11copy_kernelPdS_i)
        /*0008*/ 	.word	0x0000000c


	//----- nvinfo : EIATTR_FRAME_SIZE
	.align		4
.L_1:
        /*000c*/ 	.byte	0x04, 0x11
        /*000e*/ 	.short	(.L_3 - .L_2)
	.align		4
.L_2:
        /*0010*/ 	.word	index@(_Z11copy_kernelPdS_i)
        /*0014*/ 	.word	0x00000000


	//----- nvinfo : EIATTR_MIN_STACK_SIZE
	.align		4
.L_3:
        /*0018*/ 	.byte	0x04, 0x12
        /*001a*/ 	.short	(.L_5 - .L_4)
	.align		4
.L_4:
        /*001c*/ 	.word	index@(_Z11copy_kernelPdS_i)
        /*0020*/ 	.word	0x00000000
.L_5:


//--------------------- .nv.compat                --------------------------
	.section	.nv.compat,"",@"SHT_CUDA_COMPAT_INFO"
	.align	4
        /*0000*/ 	.byte	0x02, 0x09, 0x00, 0x00, 0x02, 0x02, 0x01, 0x00, 0x02, 0x05, 0x05, 0x00, 0x03, 0x07, 0x01, 0x01
        /*0010*/ 	.byte	0x02, 0x03, 0x00, 0x00, 0x02, 0x06, 0x01, 0x00, 0x04, 0x0b, 0x08, 0x00, 0x01, 0x00, 0x00, 0x00
        /*0020*/ 	.byte	0x00, 0x00, 0x00, 0x00


//--------------------- .nv.info._Z11copy_kernelPdS_i --------------------------
	.section	.nv.info._Z11copy_kernelPdS_i,"",@"SHT_CUDA_INFO"
	.sectionflags	@""
	.align	4


	//----- nvinfo : EIATTR_CUDA_API_VERSION
	.align		4
        /*0000*/ 	.byte	0x04, 0x37
        /*0002*/ 	.short	(.L_7 - .L_6)
.L_6:
        /*0004*/ 	.word	0x00000082


	//----- nvinfo : EIATTR_KPARAM_INFO
	.align		4
.L_7:
        /*0008*/ 	.byte	0x04, 0x17
        /*000a*/ 	.short	(.L_9 - .L_8)
.L_8:
        /*000c*/ 	.word	0x00000000
        /*0010*/ 	.short	0x0002
        /*0012*/ 	.short	0x0010
        /*0014*/ 	.byte	0x00, 0xf0, 0x11, 0x00


	//----- nvinfo : EIATTR_KPARAM_INFO
	.align		4
.L_9:
        /*0018*/ 	.byte	0x04, 0x17
        /*001a*/ 	.short	(.L_11 - .L_10)
.L_10:
        /*001c*/ 	.word	0x00000000
        /*0020*/ 	.short	0x0001
        /*0022*/ 	.short	0x0008
        /*0024*/ 	.byte	0x00, 0xf5, 0x21, 0x00


	//----- nvinfo : EIATTR_KPARAM_INFO
	.align		4
.L_11:
        /*0028*/ 	.byte	0x04, 0x17
        /*002a*/ 	.short	(.L_13 - .L_12)
.L_12:
        /*002c*/ 	.word	0x00000000
        /*0030*/ 	.short	0x0000
        /*0032*/ 	.short	0x0000
        /*0034*/ 	.byte	0x00, 0xf5, 0x21, 0x00


	//----- nvinfo : EIATTR_SPARSE_MMA_MASK
	.align		4
.L_13:
        /*0038*/ 	.byte	0x03, 0x50
        /*003a*/ 	.short	0x0000


	//----- nvinfo : EIATTR_MAXREG_COUNT
	.align		4
        /*003c*/ 	.byte	0x03, 0x1b
        /*003e*/ 	.short	0x00ff


	//----- nvinfo : EIATTR_MERCURY_ISA_VERSION
	.align		4
        /*0040*/ 	.byte	0x03, 0x5f
        /*0042*/ 	.short	0x0101


	//----- nvinfo : EIATTR_VRC_CTA_INIT_COUNT
	.align		4
        /*0044*/ 	.byte	0x02, 0x4a
	.zero		1
	.zero		1


	//----- nvinfo : EIATTR_EXIT_INSTR_OFFSETS
	.align		4
        /*0048*/ 	.byte	0x04, 0x1c
        /*004a*/ 	.short	(.L_15 - .L_14)


	//   ....[0]....
.L_14:
        /*004c*/ 	.word	0x00000070


	//   ....[1]....
        /*0050*/ 	.word	0x00000100


	//----- nvinfo : EIATTR_CBANK_PARAM_SIZE
	.align		4
.L_15:
        /*0054*/ 	.byte	0x03, 0x19
        /*0056*/ 	.short	0x0014


	//----- nvinfo : EIATTR_PARAM_CBANK
	.align		4
        /*0058*/ 	.byte	0x04, 0x0a
        /*005a*/ 	.short	(.L_17 - .L_16)
	.align		4
.L_16:
        /*005c*/ 	.word	index@(.nv.constant0._Z11copy_kernelPdS_i)
        /*0060*/ 	.short	0x0380
        /*0062*/ 	.short	0x0014


	//----- nvinfo : EIATTR_SW_WAR
	.align		4
.L_17:
        /*0064*/ 	.byte	0x04, 0x36
        /*0066*/ 	.short	(.L_19 - .L_18)
.L_18:
        /*0068*/ 	.word	0x00000008
.L_19:


//--------------------- .nv.callgraph             --------------------------
	.section	.nv.callgraph,"",@"SHT_CUDA_CALLGRAPH"
	.align	4
	.sectionentsize	8
	.align		4
        /*0000*/ 	.word	0x00000000
	.align		4
        /*0004*/ 	.word	0xffffffff
	.align		4
        /*0008*/ 	.word	0x00000000
	.align		4
        /*000c*/ 	.word	0xfffffffe
	.align		4
        /*0010*/ 	.word	0x00000000
	.align		4
        /*0014*/ 	.word	0xfffffffd
	.align		4
        /*0018*/ 	.word	0x00000000
	.align		4
        /*001c*/ 	.word	0xfffffffc


//--------------------- .text._Z11copy_kernelPdS_i --------------------------
	.section	.text._Z11copy_kernelPdS_i,"ax",@progbits
	.align	128
        .global         _Z11copy_kernelPdS_i
        .type           _Z11copy_kernelPdS_i,@function
        .size           _Z11copy_kernelPdS_i,(.L_x_1 - _Z11copy_kernelPdS_i)
        .other          _Z11copy_kernelPdS_i,@"STO_CUDA_ENTRY STV_DEFAULT"
_Z11copy_kernelPdS_i:
.text._Z11copy_kernelPdS_i:
[----:B------:R-:W-:Y:S01]  /*0000*/  LDC R1, c[0x0][0x37c] ;  /* 0x0000df00ff017b82 */ /* 0x000fe20000000800 */
[----:B------:R-:W0:Y:S07]  /*0010*/  S2R R9, SR_TID.X ;  /* 0x0000000000097919 */ /* 0x000e2e0000002100 */
[----:B------:R-:W0:Y:S01]  /*0020*/  S2UR UR4, SR_CTAID.X ;  /* 0x00000000000479c3 */ /* 0x000e220000002500 */
[----:B------:R-:W1:Y:S07]  /*0030*/  LDCU UR5, c[0x0][0x390] ;  /* 0x00007200ff0577ac */ /* 0x000e6e0008000800 */
[----:B------:R-:W0:Y:S02]  /*0040*/  LDC R0, c[0x0][0x360] ;  /* 0x0000d800ff007b82 */ /* 0x000e240000000800 */
[----:B0-----:R-:W-:-:S05]  /*0050*/  IMAD R9, R0, UR4, R9 ;  /* 0x0000000400097c24 */ /* 0x001fca000f8e0209 */
[----:B-1----:R-:W-:-:S13]  /*0060*/  ISETP.GE.AND P0, PT, R9, UR5, PT ;  /* 0x0000000509007c0c */ /* 0x002fda000bf06270 */
[----:B------:R-:W-:Y:S05]  /*0070*/  @P0 EXIT ;  /* 0x000000000000094d */ /* 0x000fea0003800000 */
[----:B------:R-:W0:Y:S01]  /*0080*/  LDC.64 R2, c[0x0][0x388] ;  /* 0x0000e200ff027b82 */ /* 0x000e220000000a00 */
[----:B------:R-:W1:Y:S07]  /*0090*/  LDCU.64 UR4, c[0x0][0x358] ;  /* 0x00006b00ff0477ac */ /* 0x000e6e0008000a00 */
[----:B------:R-:W2:Y:S01]  /*00a0*/  LDC.64 R6, c[0x0][0x380] ;  /* 0x0000e000ff067b82 */ /* 0x000ea20000000a00 */
[----:B0-----:R-:W-:-:S06]  /*00b0*/  IMAD.WIDE R2, R9, 0x8, R2 ;  /* 0x0000000809027825 */ /* 0x001fcc00078e0202 */
[----:B-1----:R-:W3:Y:S01]  /*00c0*/  LDG.E.64 R2, desc[UR4][R2.64] ;  /* 0x0000000402027981 */ /* 0x002ee2000c1e1b00 */
[----:B--2---:R-:W-:Y:S01]  /*00d0*/  IMAD.WIDE R6, R9, 0x8, R6 ;  /* 0x0000000809067825 */ /* 0x004fe200078e0206 */
[----:B---3--:R-:W-:-:S07]  /*00e0*/  DADD R4, R2, 1 ;  /* 0x3ff0000002047429 */ /* 0x008fce0000000000 */
[----:B------:R-:W-:Y:S01]  /*00f0*/  STG.E.64 desc[UR4][R6.64], R4 ;  /* 0x0000000406007986 */ /* 0x000fe2000c101b04 */
[----:B------:R-:W-:Y:S05]  /*0100*/  EXIT ;  /* 0x000000000000794d */ /* 0x000fea0003800000 */
.L_x_0:
[----:B------:R-:W-:-:S00]  /*0110*/  BRA `(.L_x_0) ;  /* 0xfffffffc00fc7947 */ /* 0x000fc0000383ffff */
[----:B------:R-:W-:-:S00]  /*0120*/  NOP ;  /* 0x0000000000007918 */ /* 0x000fc00000000000 */
        /* <DEDUP_REMOVED lines=13> */
.L_x_1:


//--------------------- .nv.shared.reserved.0     --------------------------
	.section	.nv.shared.reserved.0,"aw",@nobits
	.weak		__nv_reservedSMEM_offset_0_alias
	.size		__nv_reservedSMEM_offset_0_alias, 0, 64
	.other		__nv_reservedSMEM_offset_0_alias,@"STO_CUDA_RESERVED_SHARED STV_DEFAULT"
__nv_reservedSMEM_offset_0_alias:
	.zero		0
	.zero		64


//--------------------- .nv.constant0._Z11copy_kernelPdS_i --------------------------
	.section	.nv.constant0._Z11copy_kernelPdS_i,"a",@progbits
	.sectionflags	@""
	.align	4
.nv.constant0._Z11copy_kernelPdS_i:
	.zero		916


//--------------------- SYMBOLS --------------------------

	.type		.nv.reservedSmem.offset0,@object
	.size		.nv.reservedSmem.offset0,0x4
